//
// Generated by NVIDIA NVVM Compiler
//
// Compiler Build ID: CL-36424714
// Cuda compilation tools, release 13.0, V13.0.88
// Based on NVVM 20.0.0
//

.version 9.0
.target sm_100
.address_size 64

	// .globl	_Z12mandelKernelffffimiiPi

.visible .entry _Z12mandelKernelffffimiiPi(
	.param .f32 _Z12mandelKernelffffimiiPi_param_0,
	.param .f32 _Z12mandelKernelffffimiiPi_param_1,
	.param .f32 _Z12mandelKernelffffimiiPi_param_2,
	.param .f32 _Z12mandelKernelffffimiiPi_param_3,
	.param .u32 _Z12mandelKernelffffimiiPi_param_4,
	.param .u64 _Z12mandelKernelffffimiiPi_param_5,
	.param .u32 _Z12mandelKernelffffimiiPi_param_6,
	.param .u32 _Z12mandelKernelffffimiiPi_param_7,
	.param .u64 .ptr .align 1 _Z12mandelKernelffffimiiPi_param_8
)
{
	.reg .pred 	%p<25>;
	.reg .b32 	%r<55>;
	.reg .b32 	%f<59>;
	.reg .b64 	%rd<20>;

	ld.param.f32 	%f30, [_Z12mandelKernelffffimiiPi_param_0];
	ld.param.f32 	%f31, [_Z12mandelKernelffffimiiPi_param_1];
	ld.param.f32 	%f32, [_Z12mandelKernelffffimiiPi_param_2];
	ld.param.f32 	%f33, [_Z12mandelKernelffffimiiPi_param_3];
	ld.param.u32 	%r29, [_Z12mandelKernelffffimiiPi_param_4];
	ld.param.u64 	%rd6, [_Z12mandelKernelffffimiiPi_param_5];
	ld.param.u32 	%r30, [_Z12mandelKernelffffimiiPi_param_6];
	ld.param.u32 	%r31, [_Z12mandelKernelffffimiiPi_param_7];
	ld.param.u64 	%rd7, [_Z12mandelKernelffffimiiPi_param_8];
	cvta.to.global.u64 	%rd1, %rd7;
	mov.u32 	%r32, %ctaid.x;
	mov.u32 	%r33, %ntid.x;
	mov.u32 	%r34, %tid.x;
	mad.lo.s32 	%r35, %r32, %r33, %r34;
	shl.b32 	%r1, %r35, 2;
	mov.u32 	%r2, %ctaid.y;
	mov.u32 	%r3, %ntid.y;
	mov.u32 	%r4, %tid.y;
	mad.lo.s32 	%r36, %r2, %r3, %r4;
	shl.b32 	%r45, %r36, 2;
	add.s32 	%r6, %r45, 4;
	setp.ge.s32 	%p1, %r45, %r31;
	@%p1 bra 	$L__BB0_34;
	setp.gt.s32 	%p2, %r29, 0;
	@%p2 bra 	$L__BB0_12;
	add.s32 	%r7, %r1, 1;
	add.s32 	%r8, %r1, 2;
	add.s32 	%r9, %r1, 3;
	mul.wide.u32 	%rd8, %r3, %r2;
	cvt.u64.u32 	%rd9, %r4;
	add.s64 	%rd10, %rd8, %rd9;
	mul.lo.s64 	%rd11, %rd6, %rd10;
	shl.b64 	%rd12, %rd11, 2;
	mul.wide.s32 	%rd13, %r1, 4;
	add.s64 	%rd14, %rd12, %rd13;
	add.s64 	%rd15, %rd14, %rd1;
	add.s64 	%rd19, %rd15, 8;
$L__BB0_3:
	setp.ge.s32 	%p3, %r1, %r30;
	@%p3 bra 	$L__BB0_5;
	mov.b32 	%r37, 0;
	st.global.u32 	[%rd19+-8], %r37;
$L__BB0_5:
	setp.ge.s32 	%p4, %r7, %r30;
	@%p4 bra 	$L__BB0_7;
	mov.b32 	%r38, 0;
	st.global.u32 	[%rd19+-4], %r38;
$L__BB0_7:
	setp.ge.s32 	%p5, %r8, %r30;
	@%p5 bra 	$L__BB0_9;
	mov.b32 	%r39, 0;
	st.global.u32 	[%rd19], %r39;
$L__BB0_9:
	setp.ge.s32 	%p6, %r9, %r30;
	@%p6 bra 	$L__BB0_11;
	mov.b32 	%r40, 0;
	st.global.u32 	[%rd19+4], %r40;
$L__BB0_11:
	add.s32 	%r45, %r45, 1;
	setp.lt.u32 	%p7, %r45, %r6;
	setp.lt.s32 	%p8, %r45, %r31;
	add.s64 	%rd19, %rd19, %rd6;
	and.pred  	%p9, %p7, %p8;
	@%p9 bra 	$L__BB0_3;
	bra.uni 	$L__BB0_34;
$L__BB0_12:
	cvt.rn.f32.s32 	%f34, %r1;
	fma.rn.f32 	%f1, %f32, %f34, %f30;
	add.s32 	%r10, %r1, 1;
	cvt.rn.f32.s32 	%f35, %r10;
	fma.rn.f32 	%f2, %f32, %f35, %f30;
	add.s32 	%r11, %r1, 2;
	cvt.rn.f32.s32 	%f36, %r11;
	fma.rn.f32 	%f3, %f32, %f36, %f30;
	add.s32 	%r12, %r1, 3;
	cvt.rn.f32.s32 	%f37, %r12;
	fma.rn.f32 	%f4, %f32, %f37, %f30;
	mul.wide.s32 	%rd18, %r1, 4;
$L__BB0_13:
	setp.ge.s32 	%p10, %r1, %r30;
	cvt.rn.f32.u32 	%f38, %r45;
	fma.rn.f32 	%f5, %f33, %f38, %f31;
	cvt.u64.u32 	%rd16, %r45;
	mad.lo.s64 	%rd17, %rd6, %rd16, %rd1;
	add.s64 	%rd3, %rd17, %rd18;
	@%p10 bra 	$L__BB0_18;
	mov.b32 	%r46, 0;
	mov.f32 	%f51, %f5;
	mov.f32 	%f52, %f1;
$L__BB0_15:
	mul.f32 	%f8, %f52, %f52;
	mul.f32 	%f9, %f51, %f51;
	add.f32 	%f39, %f8, %f9;
	setp.gt.f32 	%p11, %f39, 0f40800000;
	mov.u32 	%r53, %r46;
	@%p11 bra 	$L__BB0_17;
	sub.f32 	%f40, %f8, %f9;
	add.f32 	%f41, %f52, %f52;
	add.f32 	%f52, %f1, %f40;
	fma.rn.f32 	%f51, %f41, %f51, %f5;
	add.s32 	%r46, %r46, 1;
	setp.eq.s32 	%p12, %r46, %r29;
	mov.u32 	%r53, %r29;
	@%p12 bra 	$L__BB0_17;
	bra.uni 	$L__BB0_15;
$L__BB0_17:
	st.global.u32 	[%rd3], %r53;
$L__BB0_18:
	setp.ge.s32 	%p13, %r10, %r30;
	@%p13 bra 	$L__BB0_23;
	mov.b32 	%r47, 0;
	mov.f32 	%f53, %f5;
	mov.f32 	%f54, %f2;
$L__BB0_20:
	mul.f32 	%f14, %f54, %f54;
	mul.f32 	%f15, %f53, %f53;
	add.f32 	%f42, %f14, %f15;
	setp.gt.f32 	%p14, %f42, 0f40800000;
	mov.u32 	%r48, %r47;
	@%p14 bra 	$L__BB0_22;
	sub.f32 	%f43, %f14, %f15;
	add.f32 	%f44, %f54, %f54;
	add.f32 	%f54, %f2, %f43;
	fma.rn.f32 	%f53, %f44, %f53, %f5;
	add.s32 	%r47, %r47, 1;
	setp.ne.s32 	%p15, %r47, %r29;
	mov.u32 	%r48, %r29;
	@%p15 bra 	$L__BB0_20;
$L__BB0_22:
	st.global.u32 	[%rd3+4], %r48;
$L__BB0_23:
	setp.ge.s32 	%p16, %r11, %r30;
	@%p16 bra 	$L__BB0_28;
	mov.b32 	%r49, 0;
	mov.f32 	%f55, %f5;
	mov.f32 	%f56, %f3;
$L__BB0_25:
	mul.f32 	%f20, %f56, %f56;
	mul.f32 	%f21, %f55, %f55;
	add.f32 	%f45, %f20, %f21;
	setp.gt.f32 	%p17, %f45, 0f40800000;
	mov.u32 	%r50, %r49;
	@%p17 bra 	$L__BB0_27;
	sub.f32 	%f46, %f20, %f21;
	add.f32 	%f47, %f56, %f56;
	add.f32 	%f56, %f3, %f46;
	fma.rn.f32 	%f55, %f47, %f55, %f5;
	add.s32 	%r49, %r49, 1;
	setp.ne.s32 	%p18, %r49, %r29;
	mov.u32 	%r50, %r29;
	@%p18 bra 	$L__BB0_25;
$L__BB0_27:
	st.global.u32 	[%rd3+8], %r50;
$L__BB0_28:
	setp.ge.s32 	%p19, %r12, %r30;
	@%p19 bra 	$L__BB0_33;
	mov.b32 	%r51, 0;
	mov.f32 	%f57, %f5;
	mov.f32 	%f58, %f4;
$L__BB0_30:
	mul.f32 	%f26, %f58, %f58;
	mul.f32 	%f27, %f57, %f57;
	add.f32 	%f48, %f26, %f27;
	setp.gt.f32 	%p20, %f48, 0f40800000;
	mov.u32 	%r52, %r51;
	@%p20 bra 	$L__BB0_32;
	sub.f32 	%f49, %f26, %f27;
	add.f32 	%f50, %f58, %f58;
	add.f32 	%f58, %f4, %f49;
	fma.rn.f32 	%f57, %f50, %f57, %f5;
	add.s32 	%r51, %r51, 1;
	setp.ne.s32 	%p21, %r51, %r29;
	mov.u32 	%r52, %r29;
	@%p21 bra 	$L__BB0_30;
$L__BB0_32:
	st.global.u32 	[%rd3+12], %r52;
$L__BB0_33:
	add.s32 	%r45, %r45, 1;
	setp.ge.u32 	%p22, %r45, %r6;
	setp.ge.s32 	%p23, %r45, %r31;
	or.pred  	%p24, %p22, %p23;
	@%p24 bra 	$L__BB0_34;
	bra.uni 	$L__BB0_13;
$L__BB0_34:
	ret;

}


// ===== COMPILED SASS (sm_100) =====

	.target	sm_100

	.elftype	@"ET_EXEC"


//--------------------- .note.nv.tkinfo           --------------------------
	.section	.note.nv.tkinfo,"",@"SHT_NOTE"
	.sectionflags	@"SHF_NOTE_NV_TKINFO"
	.tkinfo
        /*0018*/ 	.word	0x00000002
        /*0030*/ 	.string	""
        /*0030*/ 	.string	"ptxas"
        /*0030*/ 	.string	"Cuda compilation tools, release 13.0, V13.0.88"
        /*0030*/ 	.string	"Build cuda_13.0.r13.0/compiler.36424714_0"
        /*0030*/ 	.string	"-arch sm_100 -m 64 "



//--------------------- .note.nv.cuinfo           --------------------------
	.section	.note.nv.cuinfo,"",@"SHT_NOTE"
	.sectionflags	@"SHF_NOTE_NV_CUINFO"
        /*0018*/ 	.short	0x0002
        /*001a*/ 	.short	0x0064
        /*001c*/ 	.short	0x0082
	.zero		2


//--------------------- .nv.info                  --------------------------
	.section	.nv.info,"",@"SHT_CUDA_INFO"
	.align	4


	//----- nvinfo : EIATTR_REGCOUNT
	.align		4
        /*0000*/ 	.byte	0x04, 0x2f
        /*0002*/ 	.short	(.L_1 - .L_0)
	.align		4
.L_0:
        /*0004*/ 	.word	index@(_Z12mandelKernelffffimiiPi)
        /*0008*/ 	.word	0x00000019


	//----- nvinfo : EIATTR_FRAME_SIZE
	.align		4
.L_1:
        /*000c*/ 	.byte	0x04, 0x11
        /*000e*/ 	.short	(.L_3 - .L_2)
	.align		4
.L_2:
        /*0010*/ 	.word	index@(_Z12mandelKernelffffimiiPi)
        /*0014*/ 	.word	0x00000000


	//----- nvinfo : EIATTR_MIN_STACK_SIZE
	.align		4
.L_3:
        /*0018*/ 	.byte	0x04, 0x12
        /*001a*/ 	.short	(.L_5 - .L_4)
	.align		4
.L_4:
        /*001c*/ 	.word	index@(_Z12mandelKernelffffimiiPi)
        /*0020*/ 	.word	0x00000000
.L_5:


//--------------------- .nv.compat                --------------------------
	.section	.nv.compat,"",@"SHT_CUDA_COMPAT_INFO"
	.align	4
        /*0000*/ 	.byte	0x02, 0x09, 0x00, 0x00, 0x02, 0x02, 0x01, 0x00, 0x02, 0x05, 0x05, 0x00, 0x03, 0x07, 0x01, 0x01
        /*0010*/ 	.byte	0x02, 0x03, 0x00, 0x00, 0x02, 0x06, 0x01, 0x00, 0x04, 0x0b, 0x08, 0x00, 0x01, 0x00, 0x00, 0x00
        /*0020*/ 	.byte	0x00, 0x00, 0x00, 0x00


//--------------------- .nv.info._Z12mandelKernelffffimiiPi --------------------------
	.section	.nv.info._Z12mandelKernelffffimiiPi,"",@"SHT_CUDA_INFO"
	.sectionflags	@""
	.align	4


	//----- nvinfo : EIATTR_CUDA_API_VERSION
	.align		4
        /*0000*/ 	.byte	0x04, 0x37
        /*0002*/ 	.short	(.L_7 - .L_6)
.L_6:
        /*0004*/ 	.word	0x00000082


	//----- nvinfo : EIATTR_KPARAM_INFO
	.align		4
.L_7:
        /*0008*/ 	.byte	0x04, 0x17
        /*000a*/ 	.short	(.L_9 - .L_8)
.L_8:
        /*000c*/ 	.word	0x00000000
        /*0010*/ 	.short	0x0008
        /*0012*/ 	.short	0x0028
        /*0014*/ 	.byte	0x00, 0xf5, 0x21, 0x00


	//----- nvinfo : EIATTR_KPARAM_INFO
	.align		4
.L_9:
        /*0018*/ 	.byte	0x04, 0x17
        /*001a*/ 	.short	(.L_11 - .L_10)
.L_10:
        /*001c*/ 	.word	0x00000000
        /*0020*/ 	.short	0x0007
        /*0022*/ 	.short	0x0024
        /*0024*/ 	.byte	0x00, 0xf0, 0x11, 0x00


	//----- nvinfo : EIATTR_KPARAM_INFO
	.align		4
.L_11:
        /*0028*/ 	.byte	0x04, 0x17
        /*002a*/ 	.short	(.L_13 - .L_12)
.L_12:
        /*002c*/ 	.word	0x00000000
        /*0030*/ 	.short	0x0006
        /*0032*/ 	.short	0x0020
        /*0034*/ 	.byte	0x00, 0xf0, 0x11, 0x00


	//----- nvinfo : EIATTR_KPARAM_INFO
	.align		4
.L_13:
        /*0038*/ 	.byte	0x04, 0x17
        /*003a*/ 	.short	(.L_15 - .L_14)
.L_14:
        /*003c*/ 	.word	0x00000000
        /*0040*/ 	.short	0x0005
        /*0042*/ 	.short	0x0018
        /*0044*/ 	.byte	0x00, 0xf0, 0x21, 0x00


	//----- nvinfo : EIATTR_KPARAM_INFO
	.align		4
.L_15:
        /*0048*/ 	.byte	0x04, 0x17
        /*004a*/ 	.short	(.L_17 - .L_16)
.L_16:
        /*004c*/ 	.word	0x00000000
        /*0050*/ 	.short	0x0004
        /*0052*/ 	.short	0x0010
        /*0054*/ 	.byte	0x00, 0xf0, 0x11, 0x00


	//----- nvinfo : EIATTR_KPARAM_INFO
	.align		4
.L_17:
        /*0058*/ 	.byte	0x04, 0x17
        /*005a*/ 	.short	(.L_19 - .L_18)
.L_18:
        /*005c*/ 	.word	0x00000000
        /*0060*/ 	.short	0x0003
        /*0062*/ 	.short	0x000c
        /*0064*/ 	.byte	0x00, 0xf0, 0x11, 0x00


	//----- nvinfo : EIATTR_KPARAM_INFO
	.align		4
.L_19:
        /*0068*/ 	.byte	0x04, 0x17
        /*006a*/ 	.short	(.L_21 - .L_20)
.L_20:
        /*006c*/ 	.word	0x00000000
        /*0070*/ 	.short	0x0002
        /*0072*/ 	.short	0x0008
        /*0074*/ 	.byte	0x00, 0xf0, 0x11, 0x00


	//----- nvinfo : EIATTR_KPARAM_INFO
	.align		4
.L_21:
        /*0078*/ 	.byte	0x04, 0x17
        /*007a*/ 	.short	(.L_23 - .L_22)
.L_22:
        /*007c*/ 	.word	0x00000000
        /*0080*/ 	.short	0x0001
        /*0082*/ 	.short	0x0004
        /*0084*/ 	.byte	0x00, 0xf0, 0x11, 0x00


	//----- nvinfo : EIATTR_KPARAM_INFO
	.align		4
.L_23:
        /*0088*/ 	.byte	0x04, 0x17
        /*008a*/ 	.short	(.L_25 - .L_24)
.L_24:
        /*008c*/ 	.word	0x00000000
        /*0090*/ 	.short	0x0000
        /*0092*/ 	.short	0x0000
        /*0094*/ 	.byte	0x00, 0xf0, 0x11, 0x00


	//----- nvinfo : EIATTR_SPARSE_MMA_MASK
	.align		4
.L_25:
        /*0098*/ 	.byte	0x03, 0x50
        /*009a*/ 	.short	0x0000


	//----- nvinfo : EIATTR_MAXREG_COUNT
	.align		4
        /*009c*/ 	.byte	0x03, 0x1b
        /*009e*/ 	.short	0x00ff


	//----- nvinfo : EIATTR_MERCURY_ISA_VERSION
	.align		4
        /*00a0*/ 	.byte	0x03, 0x5f
        /*00a2*/ 	.short	0x0101


	//----- nvinfo : EIATTR_VRC_CTA_INIT_COUNT
	.align		4
        /*00a4*/ 	.byte	0x02, 0x4a
	.zero		1
	.zero		1


	//----- nvinfo : EIATTR_EXIT_INSTR_OFFSETS
	.align		4
        /*00a8*/ 	.byte	0x04, 0x1c
        /*00aa*/ 	.short	(.L_27 - .L_26)


	//   ....[0]....
.L_26:
        /*00ac*/ 	.word	0x000000c0


	//   ....[1]....
        /*00b0*/ 	.word	0x00000340


	//   ....[2]....
        /*00b4*/ 	.word	0x00000390


	//   ....[3]....
        /*00b8*/ 	.word	0x00000c70


	//----- nvinfo : EIATTR_CRS_STACK_SIZE
	.align		4
.L_27:
        /*00bc*/ 	.byte	0x04, 0x1e
        /*00be*/ 	.short	(.L_29 - .L_28)
.L_28:
        /*00c0*/ 	.word	0x00000000


	//----- nvinfo : EIATTR_CBANK_PARAM_SIZE
	.align		4
.L_29:
        /*00c4*/ 	.byte	0x03, 0x19
        /*00c6*/ 	.short	0x0030


	//----- nvinfo : EIATTR_PARAM_CBANK
	.align		4
        /*00c8*/ 	.byte	0x04, 0x0a
        /*00ca*/ 	.short	(.L_31 - .L_30)
	.align		4
.L_30:
        /*00cc*/ 	.word	index@(.nv.constant0._Z12mandelKernelffffimiiPi)
        /*00d0*/ 	.short	0x0380
        /*00d2*/ 	.short	0x0030


	//----- nvinfo : EIATTR_SW_WAR
	.align		4
.L_31:
        /*00d4*/ 	.byte	0x04, 0x36
        /*00d6*/ 	.short	(.L_33 - .L_32)
.L_32:
        /*00d8*/ 	.word	0x00000008
.L_33:


//--------------------- .nv.callgraph             --------------------------
	.section	.nv.callgraph,"",@"SHT_CUDA_CALLGRAPH"
	.align	4
	.sectionentsize	8
	.align		4
        /*0000*/ 	.word	0x00000000
	.align		4
        /*0004*/ 	.word	0xffffffff
	.align		4
        /*0008*/ 	.word	0x00000000
	.align		4
        /*000c*/ 	.word	0xfffffffe
	.align		4
        /*0010*/ 	.word	0x00000000
	.align		4
        /*0014*/ 	.word	0xfffffffd
	.align		4
        /*0018*/ 	.word	0x00000000
	.align		4
        /*001c*/ 	.word	0xfffffffc


//--------------------- .text._Z12mandelKernelffffimiiPi --------------------------
	.section	.text._Z12mandelKernelffffimiiPi,"ax",@progbits
	.align	128
        .global         _Z12mandelKernelffffimiiPi
        .type           _Z12mandelKernelffffimiiPi,@function
        .size           _Z12mandelKernelffffimiiPi,(.L_x_24 - _Z12mandelKernelffffimiiPi)
        .other          _Z12mandelKernelffffimiiPi,@"STO_CUDA_ENTRY STV_DEFAULT"
_Z12mandelKernelffffimiiPi:
.text._Z12mandelKernelffffimiiPi:
[----:B------:R-:W-:Y:S01]  /*0000*/  LDC R1, c[0x0][0x37c] ;  /* 0x0000df00ff017b82 */ /* 0x000fe20000000800 */
[----:B------:R-:W0:Y:S07]  /*0010*/  S2R R4, SR_TID.Y ;  /* 0x0000000000047919 */ /* 0x000e2e0000002200 */
[----:B------:R-:W1:Y:S01]  /*0020*/  LDC R2, c[0x0][0x360] ;  /* 0x0000d800ff027b82 */ /* 0x000e620000000800 */
[----:B------:R-:W2:Y:S01]  /*0030*/  LDCU UR6, c[0x0][0x3a4] ;  /* 0x00007480ff0677ac */ /* 0x000ea20008000800 */
[----:B------:R-:W1:Y:S06]  /*0040*/  S2R R7, SR_TID.X ;  /* 0x0000000000077919 */ /* 0x000e6c0000002100 */
[----:B------:R-:W0:Y:S08]  /*0050*/  S2UR UR5, SR_CTAID.Y ;  /* 0x00000000000579c3 */ /* 0x000e300000002600 */
[----:B------:R-:W0:Y:S08]  /*0060*/  LDC R9, c[0x0][0x364] ;  /* 0x0000d900ff097b82 */ /* 0x000e300000000800 */
[----:B------:R-:W1:Y:S01]  /*0070*/  S2UR UR4, SR_CTAID.X ;  /* 0x00000000000479c3 */ /* 0x000e620000002500 */
[----:B0-----:R-:W-:-:S05]  /*0080*/  IMAD R0, R9, UR5, R4 ;  /* 0x0000000509007c24 */ /* 0x001fca000f8e0204 */
[----:B------:R-:W-:Y:S01]  /*0090*/  SHF.L.U32 R3, R0, 0x2, RZ ;  /* 0x0000000200037819 */ /* 0x000fe200000006ff */
[----:B-1----:R-:W-:-:S03]  /*00a0*/  IMAD R2, R2, UR4, R7 ;  /* 0x0000000402027c24 */ /* 0x002fc6000f8e0207 */
[----:B--2---:R-:W-:-:S13]  /*00b0*/  ISETP.GE.AND P0, PT, R3, UR6, PT ;  /* 0x0000000603007c0c */ /* 0x004fda000bf06270 */
[----:B------:R-:W-:Y:S05]  /*00c0*/  @P0 EXIT ;  /* 0x000000000000094d */ /* 0x000fea0003800000 */
[----:B------:R-:W0:Y:S01]  /*00d0*/  LDCU UR4, c[0x0][0x390] ;  /* 0x00007200ff0477ac */ /* 0x000e220008000800 */
[----:B------:R-:W-:Y:S01]  /*00e0*/  IMAD.SHL.U32 R2, R2, 0x4, RZ ;  /* 0x0000000402027824 */ /* 0x000fe200078e00ff */
[----:B------:R-:W-:Y:S01]  /*00f0*/  IADD3 R0, PT, PT, R3, 0x4, RZ ;  /* 0x0000000403007810 */ /* 0x000fe20007ffe0ff */
[----:B------:R-:W1:Y:S01]  /*0100*/  LDCU.64 UR6, c[0x0][0x358] ;  /* 0x00006b00ff0677ac */ /* 0x000e620008000a00 */
[----:B0-----:R-:W-:-:S09]  /*0110*/  UISETP.GT.AND UP0, UPT, UR4, URZ, UPT ;  /* 0x000000ff0400728c */ /* 0x001fd2000bf04270 */
[----:B-1----:R-:W-:Y:S05]  /*0120*/  BRA.U UP0, `(.L_x_0) ;  /* 0x00000001009c7547 */ /* 0x002fea000b800000 */
[----:B------:R-:W0:Y:S01]  /*0130*/  LDCU.64 UR8, c[0x0][0x398] ;  /* 0x00007300ff0877ac */ /* 0x000e220008000a00 */
[----:B------:R-:W-:Y:S01]  /*0140*/  IMAD.MOV.U32 R5, RZ, RZ, RZ ;  /* 0x000000ffff057224 */ /* 0x000fe200078e00ff */
[----:B------:R-:W1:Y:S01]  /*0150*/  LDCU UR10, c[0x0][0x3a0] ;  /* 0x00007400ff0a77ac */ /* 0x000e620008000800 */
[----:B------:R-:W-:Y:S01]  /*0160*/  IMAD.WIDE.U32 R4, R9, UR5, R4 ;  /* 0x0000000509047c25 */ /* 0x000fe2000f8e0004 */
[----:B------:R-:W2:Y:S01]  /*0170*/  LDCU.64 UR4, c[0x0][0x3a8] ;  /* 0x00007500ff0477ac */ /* 0x000ea20008000a00 */
[----:B------:R-:W3:Y:S02]  /*0180*/  LDCU.64 UR12, c[0x0][0x398] ;  /* 0x00007300ff0c77ac */ /* 0x000ee40008000a00 */
[----:B0-----:R-:W-:Y:S02]  /*0190*/  IMAD R5, R5, UR8, RZ ;  /* 0x0000000805057c24 */ /* 0x001fe4000f8e02ff */
[----:B------:R-:W-:Y:S01]  /*01a0*/  IMAD.WIDE.U32 R6, R4, UR8, RZ ;  /* 0x0000000804067c25 */ /* 0x000fe2000f8e00ff */
[----:B------:R-:W0:Y:S01]  /*01b0*/  LDCU UR8, c[0x0][0x3a4] ;  /* 0x00007480ff0877ac */ /* 0x000e220008000800 */
[----:B-1----:R-:W-:-:S02]  /*01c0*/  ISETP.GE.AND P2, PT, R2, UR10, PT ;  /* 0x0000000a02007c0c */ /* 0x002fc4000bf46270 */
[----:B------:R-:W-:Y:S02]  /*01d0*/  IMAD R5, R4, UR9, R5 ;  /* 0x0000000904057c24 */ /* 0x000fe4000f8e0205 */
[----:B------:R-:W-:-:S03]  /*01e0*/  IMAD.SHL.U32 R4, R6, 0x4, RZ ;  /* 0x0000000406047824 */ /* 0x000fc600078e00ff */
[----:B------:R-:W-:Y:S02]  /*01f0*/  IADD3 R5, PT, PT, R7, R5, RZ ;  /* 0x0000000507057210 */ /* 0x000fe40007ffe0ff */
[----:B------:R-:W-:Y:S02]  /*0200*/  IADD3 R7, PT, PT, R2, 0x3, RZ ;  /* 0x0000000302077810 */ /* 0x000fe40007ffe0ff */
[----:B------:R-:W-:Y:S02]  /*0210*/  SHF.L.U64.HI R5, R6, 0x2, R5 ;  /* 0x0000000206057819 */ /* 0x000fe40000010205 */
[C---:B------:R-:W-:Y:S02]  /*0220*/  IADD3 R6, PT, PT, R2.reuse, 0x1, RZ ;  /* 0x0000000102067810 */ /* 0x040fe40007ffe0ff */
[----:B------:R-:W-:Y:S01]  /*0230*/  ISETP.GE.AND P3, PT, R7, UR10, PT ;  /* 0x0000000a07007c0c */ /* 0x000fe2000bf66270 */
[----:B------:R-:W-:Y:S01]  /*0240*/  IMAD.WIDE R4, R2, 0x4, R4 ;  /* 0x0000000402047825 */ /* 0x000fe200078e0204 */
[----:B------:R-:W-:-:S03]  /*0250*/  ISETP.GE.AND P0, PT, R6, UR10, PT ;  /* 0x0000000a06007c0c */ /* 0x000fc6000bf06270 */
[----:B------:R-:W-:Y:S01]  /*0260*/  VIADD R6, R2, 0x2 ;  /* 0x0000000202067836 */ /* 0x000fe20000000000 */
[----:B--2---:R-:W-:-:S04]  /*0270*/  IADD3 R4, P4, PT, R4, UR4, RZ ;  /* 0x0000000404047c10 */ /* 0x004fc8000ff9e0ff */
[----:B------:R-:W-:Y:S02]  /*0280*/  IADD3 R2, P5, PT, R4, 0x8, RZ ;  /* 0x0000000804027810 */ /* 0x000fe40007fbe0ff */
[----:B------:R-:W-:Y:S02]  /*0290*/  ISETP.GE.AND P1, PT, R6, UR10, PT ;  /* 0x0000000a06007c0c */ /* 0x000fe4000bf26270 */
[----:B0--3--:R-:W-:-:S11]  /*02a0*/  IADD3.X R6, PT, PT, RZ, UR5, R5, P5, P4 ;  /* 0x00000005ff067c10 */ /* 0x009fd6000afe8405 */
.L_x_1:
[----:B------:R-:W-:Y:S01]  /*02b0*/  IADD3 R5, PT, PT, R3, 0x1, RZ ;  /* 0x0000000103057810 */ /* 0x000fe20007ffe0ff */
[----:B------:R-:W-:Y:S01]  /*02c0*/  IMAD.MOV.U32 R3, RZ, RZ, R6 ;  /* 0x000000ffff037224 */ /* 0x000fe200078e0006 */
[----:B------:R-:W-:Y:S02]  /*02d0*/  IADD3 R4, P5, PT, R2, UR12, RZ ;  /* 0x0000000c02047c10 */ /* 0x000fe4000ffbe0ff */
[----:B------:R-:W-:Y:S02]  /*02e0*/  ISETP.GE.AND P4, PT, R5, UR8, PT ;  /* 0x0000000805007c0c */ /* 0x000fe4000bf86270 */
[----:B------:R0:W-:Y:S01]  /*02f0*/  @!P2 STG.E desc[UR6][R2.64+-0x8], RZ ;  /* 0xfffff8ff0200a986 */ /* 0x0001e2000c101906 */
[----:B------:R-:W-:-:S03]  /*0300*/  IADD3.X R6, PT, PT, R3, UR13, RZ, P5, !PT ;  /* 0x0000000d03067c10 */ /* 0x000fc6000affe4ff */
[----:B------:R0:W-:Y:S04]  /*0310*/  @!P0 STG.E desc[UR6][R2.64+-0x4], RZ ;  /* 0xfffffcff02008986 */ /* 0x0001e8000c101906 */
[----:B------:R0:W-:Y:S04]  /*0320*/  @!P1 STG.E desc[UR6][R2.64], RZ ;  /* 0x000000ff02009986 */ /* 0x0001e8000c101906 */
[----:B------:R0:W-:Y:S01]  /*0330*/  @!P3 STG.E desc[UR6][R2.64+0x4], RZ ;  /* 0x000004ff0200b986 */ /* 0x0001e2000c101906 */
[----:B------:R-:W-:Y:S05]  /*0340*/  @P4 EXIT ;  /* 0x000000000000494d */ /* 0x000fea0003800000 */
[----:B------:R-:W-:Y:S02]  /*0350*/  ISETP.GE.U32.AND P4, PT, R5, R0, PT ;  /* 0x000000000500720c */ /* 0x000fe40003f86070 */
[----:B0-----:R-:W-:Y:S02]  /*0360*/  MOV R3, R5 ;  /* 0x0000000500037202 */ /* 0x001fe40000000f00 */
[----:B------:R-:W-:-:S09]  /*0370*/  MOV R2, R4 ;  /* 0x0000000400027202 */ /* 0x000fd20000000f00 */
[----:B------:R-:W-:Y:S05]  /*0380*/  @!P4 BRA `(.L_x_1) ;  /* 0xfffffffc00c8c947 */ /* 0x000fea000383ffff */
[----:B------:R-:W-:Y:S05]  /*0390*/  EXIT ;  /* 0x000000000000794d */ /* 0x000fea0003800000 */
.L_x_0:
[----:B------:R-:W0:Y:S01]  /*03a0*/  LDC R4, c[0x0][0x380] ;  /* 0x0000e000ff047b82 */ /* 0x000e220000000800 */
[----:B------:R-:W0:Y:S01]  /*03b0*/  LDCU UR4, c[0x0][0x388] ;  /* 0x00007100ff0477ac */ /* 0x000e220008000800 */
[C---:B------:R-:W-:Y:S01]  /*03c0*/  VIADD R16, R2.reuse, 0x1 ;  /* 0x0000000102107836 */ /* 0x040fe20000000000 */
[C---:B------:R-:W-:Y:S02]  /*03d0*/  IADD3 R15, PT, PT, R2.reuse, 0x2, RZ ;  /* 0x00000002020f7810 */ /* 0x040fe40007ffe0ff */
[----:B------:R-:W-:Y:S02]  /*03e0*/  IADD3 R14, PT, PT, R2, 0x3, RZ ;  /* 0x00000003020e7810 */ /* 0x000fe40007ffe0ff */
[----:B------:R-:W-:Y:S02]  /*03f0*/  I2FP.F32.S32 R6, R2 ;  /* 0x0000000200067245 */ /* 0x000fe40000201400 */
[----:B------:R-:W-:Y:S02]  /*0400*/  I2FP.F32.S32 R7, R16 ;  /* 0x0000001000077245 */ /* 0x000fe40000201400 */
[----:B------:R-:W-:-:S02]  /*0410*/  I2FP.F32.S32 R8, R15 ;  /* 0x0000000f00087245 */ /* 0x000fc40000201400 */
[----:B------:R-:W-:Y:S01]  /*0420*/  I2FP.F32.S32 R9, R14 ;  /* 0x0000000e00097245 */ /* 0x000fe20000201400 */
[--C-:B0-----:R-:W-:Y:S01]  /*0430*/  FFMA R6, R6, UR4, R4.reuse ;  /* 0x0000000406067c23 */ /* 0x101fe20008000004 */
[--C-:B------:R-:W-:Y:S01]  /*0440*/  FFMA R7, R7, UR4, R4.reuse ;  /* 0x0000000407077c23 */ /* 0x100fe20008000004 */
[--C-:B------:R-:W-:Y:S02]  /*0450*/  FFMA R8, R8, UR4, R4.reuse ;  /* 0x0000000408087c23 */ /* 0x100fe40008000004 */
[----:B------:R-:W-:-:S07]  /*0460*/  FFMA R9, R9, UR4, R4 ;  /* 0x0000000409097c23 */ /* 0x000fce0008000004 */
.L_x_22:
[----:B0-----:R-:W0:Y:S01]  /*0470*/  LDCU UR5, c[0x0][0x3a0] ;  /* 0x00007400ff0577ac */ /* 0x001e220008000800 */
[----:B-1234-:R-:W1:Y:S01]  /*0480*/  LDC.64 R4, c[0x0][0x3a8] ;  /* 0x0000ea00ff047b82 */ /* 0x01ee620000000a00 */
[----:B------:R-:W-:Y:S01]  /*0490*/  I2FP.F32.U32 R10, R3 ;  /* 0x00000003000a7245 */ /* 0x000fe20000201000 */
[----:B------:R-:W-:Y:S01]  /*04a0*/  BSSY.RECONVERGENT B0, `(.L_x_2) ;  /* 0x000002a000007945 */ /* 0x000fe20003800200 */
[----:B------:R-:W1:Y:S01]  /*04b0*/  LDCU.64 UR8, c[0x0][0x398] ;  /* 0x00007300ff0877ac */ /* 0x000e620008000a00 */
[----:B------:R-:W2:Y:S04]  /*04c0*/  LDCU UR4, c[0x0][0x38c] ;  /* 0x00007180ff0477ac */ /* 0x000ea80008000800 */
[----:B------:R-:W2:Y:S01]  /*04d0*/  LDC R11, c[0x0][0x384] ;  /* 0x0000e100ff0b7b82 */ /* 0x000ea20000000800 */
[----:B0-----:R-:W-:Y:S01]  /*04e0*/  ISETP.GE.AND P0, PT, R2, UR5, PT ;  /* 0x0000000502007c0c */ /* 0x001fe2000bf06270 */
[----:B-1----:R-:W-:-:S04]  /*04f0*/  IMAD.WIDE.U32 R4, R3, UR8, R4 ;  /* 0x0000000803047c25 */ /* 0x002fc8000f8e0004 */
[----:B------:R-:W-:Y:S02]  /*0500*/  IMAD R5, R3, UR9, R5 ;  /* 0x0000000903057c24 */ /* 0x000fe4000f8e0205 */
[----:B--2---:R-:W-:Y:S01]  /*0510*/  FFMA R10, R10, UR4, R11 ;  /* 0x000000040a0a7c23 */ /* 0x004fe2000800000b */
[----:B------:R-:W-:-:S05]  /*0520*/  IMAD.WIDE R4, R2, 0x4, R4 ;  /* 0x0000000402047825 */ /* 0x000fca00078e0204 */
[----:B------:R-:W-:Y:S05]  /*0530*/  @P0 BRA `(.L_x_3) ;  /* 0x0000000000800947 */ /* 0x000fea0003800000 */
[----:B------:R-:W-:Y:S01]  /*0540*/  FMUL R11, R6, R6 ;  /* 0x00000006060b7220 */ /* 0x000fe20000400000 */
[----:B------:R-:W-:Y:S01]  /*0550*/  FMUL R12, R10, R10 ;  /* 0x0000000a0a0c7220 */ /* 0x000fe20000400000 */
[----:B------:R-:W-:Y:S03]  /*0560*/  BSSY.RECONVERGENT B1, `(.L_x_4) ;  /* 0x000001c000017945 */ /* 0x000fe60003800200 */
[----:B------:R-:W-:-:S05]  /*0570*/  FADD R13, R11, R12 ;  /* 0x0000000c0b0d7221 */ /* 0x000fca0000000000 */
[----:B------:R-:W-:Y:S01]  /*0580*/  FSETP.GT.AND P0, PT, R13, 4, PT ;  /* 0x408000000d00780b */ /* 0x000fe20003f04000 */
[----:B------:R-:W-:-:S12]  /*0590*/  IMAD.MOV.U32 R13, RZ, RZ, RZ ;  /* 0x000000ffff0d7224 */ /* 0x000fd800078e00ff */
[----:B------:R-:W-:Y:S05]  /*05a0*/  @P0 BRA `(.L_x_5) ;  /* 0x00000000005c0947 */ /* 0x000fea0003800000 */
[----:B------:R-:W0:Y:S01]  /*05b0*/  LDC R22, c[0x0][0x390] ;  /* 0x0000e400ff167b82 */ /* 0x000e220000000800 */
[----:B------:R-:W-:Y:S01]  /*05c0*/  MOV R17, R11 ;  /* 0x0000000b00117202 */ /* 0x000fe20000000f00 */
[----:B------:R-:W-:Y:S01]  /*05d0*/  IMAD.MOV.U32 R11, RZ, RZ, RZ ;  /* 0x000000ffff0b7224 */ /* 0x000fe200078e00ff */
[----:B------:R-:W-:Y:S02]  /*05e0*/  MOV R18, R12 ;  /* 0x0000000c00127202 */ /* 0x000fe40000000f00 */
[----:B------:R-:W-:Y:S02]  /*05f0*/  MOV R13, R10 ;  /* 0x0000000a000d7202 */ /* 0x000fe40000000f00 */
[----:B------:R-:W-:Y:S01]  /*0600*/  MOV R12, R6 ;  /* 0x00000006000c7202 */ /* 0x000fe20000000f00 */
[----:B------:R-:W1:Y:S06]  /*0610*/  LDC R20, c[0x0][0x390] ;  /* 0x0000e400ff147b82 */ /* 0x000e6c0000000800 */
.L_x_6:
[----:B------:R-:W-:Y:S02]  /*0620*/  VIADD R19, R11, 0x1 ;  /* 0x000000010b137836 */ /* 0x000fe40000000000 */
[----:B------:R-:W-:Y:S01]  /*0630*/  FADD R11, R12, R12 ;  /* 0x0000000c0c0b7221 */ /* 0x000fe20000000000 */
[----:B------:R-:W-:Y:S02]  /*0640*/  FADD R17, -R18, R17 ;  /* 0x0000001112117221 */ /* 0x000fe40000000100 */
[----:B0-----:R-:W-:Y:S01]  /*0650*/  ISETP.NE.AND P0, PT, R19, R22, PT ;  /* 0x000000161300720c */ /* 0x001fe20003f05270 */
[----:B------:R-:W-:Y:S01]  /*0660*/  FFMA R11, R11, R13, R10 ;  /* 0x0000000d0b0b7223 */ /* 0x000fe2000000000a */
[----:B-1----:R-:W-:-:S11]  /*0670*/  MOV R13, R20 ;  /* 0x00000014000d7202 */ /* 0x002fd60000000f00 */
[----:B------:R-:W-:Y:S05]  /*0680*/  @!P0 BRA `(.L_x_5) ;  /* 0x0000000000248947 */ /* 0x000fea0003800000 */
[----:B------:R-:W-:Y:S01]  /*0690*/  MOV R13, R11 ;  /* 0x0000000b000d7202 */ /* 0x000fe20000000f00 */
[----:B------:R-:W-:-:S04]  /*06a0*/  FADD R12, R6, R17 ;  /* 0x00000011060c7221 */ /* 0x000fc80000000000 */
[----:B------:R-:W-:Y:S01]  /*06b0*/  FMUL R17, R12, R12 ;  /* 0x0000000c0c117220 */ /* 0x000fe20000400000 */
[----:B------:R-:W-:-:S04]  /*06c0*/  FMUL R18, R13, R13 ;  /* 0x0000000d0d127220 */ /* 0x000fc80000400000 */
[----:B------:R-:W-:-:S05]  /*06d0*/  FADD R11, R17, R18 ;  /* 0x00000012110b7221 */ /* 0x000fca0000000000 */
[----:B------:R-:W-:Y:S01]  /*06e0*/  FSETP.GT.AND P0, PT, R11, 4, PT ;  /* 0x408000000b00780b */ /* 0x000fe20003f04000 */
[----:B------:R-:W-:-:S12]  /*06f0*/  IMAD.MOV.U32 R11, RZ, RZ, R19 ;  /* 0x000000ffff0b7224 */ /* 0x000fd800078e0013 */
[----:B------:R-:W-:Y:S05]  /*0700*/  @!P0 BRA `(.L_x_6) ;  /* 0xfffffffc00c48947 */ /* 0x000fea000383ffff */
[----:B------:R-:W-:-:S07]  /*0710*/  MOV R13, R11 ;  /* 0x0000000b000d7202 */ /* 0x000fce0000000f00 */
.L_x_5:
[----:B------:R-:W-:Y:S05]  /*0720*/  BSYNC.RECONVERGENT B1 ;  /* 0x0000000000017941 */ /* 0x000fea0003800200 */
.L_x_4:
[----:B------:R0:W-:Y:S02]  /*0730*/  STG.E desc[UR6][R4.64], R13 ;  /* 0x0000000d04007986 */ /* 0x0001e4000c101906 */
.L_x_3:
[----:B------:R-:W-:Y:S05]  /*0740*/  BSYNC.RECONVERGENT B0 ;  /* 0x0000000000007941 */ /* 0x000fea0003800200 */
.L_x_2:
[----:B------:R-:W1:Y:S01]  /*0750*/  LDCU UR4, c[0x0][0x3a0] ;  /* 0x00007400ff0477ac */ /* 0x000e620008000800 */
[----:B------:R-:W-:Y:S01]  /*0760*/  BSSY.RECONVERGENT B0, `(.L_x_7) ;  /* 0x0000018000007945 */ /* 0x000fe20003800200 */
[----:B------:R-:W2:Y:S01]  /*0770*/  LDCU UR5, c[0x0][0x390] ;  /* 0x00007200ff0577ac */ /* 0x000ea20008000800 */
[----:B-1----:R-:W-:-:S13]  /*0780*/  ISETP.GE.AND P0, PT, R16, UR4, PT ;  /* 0x0000000410007c0c */ /* 0x002fda000bf06270 */
[----:B--2---:R-:W-:Y:S05]  /*0790*/  @P0 BRA `(.L_x_8) ;  /* 0x0000000000500947 */ /* 0x004fea0003800000 */
[----:B------:R-:W1:Y:S01]  /*07a0*/  LDC R20, c[0x0][0x390] ;  /* 0x0000e400ff147b82 */ /* 0x000e620000000800 */
[----:B------:R-:W-:Y:S01]  /*07b0*/  HFMA2 R11, -RZ, RZ, 0, 0 ;  /* 0x00000000ff0b7431 */ /* 0x000fe200000001ff */
[----:B------:R-:W-:Y:S01]  /*07c0*/  BSSY.RECONVERGENT B1, `(.L_x_9) ;  /* 0x0000010000017945 */ /* 0x000fe20003800200 */
[----:B0-----:R-:W-:Y:S01]  /*07d0*/  IMAD.MOV.U32 R13, RZ, RZ, R10 ;  /* 0x000000ffff0d7224 */ /* 0x001fe200078e000a */
[----:B------:R-:W-:-:S07]  /*07e0*/  MOV R12, R7 ;  /* 0x00000007000c7202 */ /* 0x000fce0000000f00 */
.L_x_11:
[----:B------:R-:W-:Y:S01]  /*07f0*/  FMUL R18, R12, R12 ;  /* 0x0000000c0c127220 */ /* 0x000fe20000400000 */
[----:B------:R-:W-:-:S04]  /*0800*/  FMUL R19, R13, R13 ;  /* 0x0000000d0d137220 */ /* 0x000fc80000400000 */
[----:B------:R-:W-:-:S05]  /*0810*/  FADD R17, R18, R19 ;  /* 0x0000001312117221 */ /* 0x000fca0000000000 */
[----:B------:R-:W-:-:S13]  /*0820*/  FSETP.GT.AND P0, PT, R17, 4, PT ;  /* 0x408000001100780b */ /* 0x000fda0003f04000 */
[----:B------:R-:W-:Y:S05]  /*0830*/  @P0 BRA `(.L_x_10) ;  /* 0x0000000000200947 */ /* 0x000fea0003800000 */
[----:B------:R-:W-:Y:S01]  /*0840*/  IADD3 R11, PT, PT, R11, 0x1, RZ ;  /* 0x000000010b0b7810 */ /* 0x000fe20007ffe0ff */
[----:B------:R-:W-:Y:S01]  /*0850*/  FADD R17, R12, R12 ;  /* 0x0000000c0c117221 */ /* 0x000fe20000000000 */
[----:B------:R-:W-:Y:S02]  /*0860*/  FADD R12, R18, -R19 ;  /* 0x80000013120c7221 */ /* 0x000fe40000000000 */
[----:B------:R-:W-:Y:S01]  /*0870*/  ISETP.NE.AND P0, PT, R11, UR5, PT ;  /* 0x000000050b007c0c */ /* 0x000fe2000bf05270 */
[----:B------:R-:W-:Y:S01]  /*0880*/  FFMA R13, R17, R13, R10 ;  /* 0x0000000d110d7223 */ /* 0x000fe2000000000a */
[----:B------:R-:W-:-:S11]  /*0890*/  FADD R12, R7, R12 ;  /* 0x0000000c070c7221 */ /* 0x000fd60000000000 */
[----:B------:R-:W-:Y:S05]  /*08a0*/  @P0 BRA `(.L_x_11) ;  /* 0xfffffffc00d00947 */ /* 0x000fea000383ffff */
[----:B-1----:R-:W-:-:S07]  /*08b0*/  IMAD.MOV.U32 R11, RZ, RZ, R20 ;  /* 0x000000ffff0b7224 */ /* 0x002fce00078e0014 */
.L_x_10:
[----:B------:R-:W-:Y:S05]  /*08c0*/  BSYNC.RECONVERGENT B1 ;  /* 0x0000000000017941 */ /* 0x000fea0003800200 */
.L_x_9:
[----:B------:R2:W-:Y:S02]  /*08d0*/  STG.E desc[UR6][R4.64+0x4], R11 ;  /* 0x0000040b04007986 */ /* 0x0005e4000c101906 */
.L_x_8:
[----:B------:R-:W-:Y:S05]  /*08e0*/  BSYNC.RECONVERGENT B0 ;  /* 0x0000000000007941 */ /* 0x000fea0003800200 */
.L_x_7:
[----:B------:R-:W3:Y:S01]  /*08f0*/  LDCU UR4, c[0x0][0x3a0] ;  /* 0x00007400ff0477ac */ /* 0x000ee20008000800 */
[----:B------:R-:W-:Y:S01]  /*0900*/  BSSY.RECONVERGENT B0, `(.L_x_12) ;  /* 0x0000018000007945 */ /* 0x000fe20003800200 */
[----:B------:R-:W4:Y:S01]  /*0910*/  LDCU UR5, c[0x0][0x390] ;  /* 0x00007200ff0577ac */ /* 0x000f220008000800 */
[----:B---3--:R-:W-:-:S13]  /*0920*/  ISETP.GE.AND P0, PT, R15, UR4, PT ;  /* 0x000000040f007c0c */ /* 0x008fda000bf06270 */
[----:B----4-:R-:W-:Y:S05]  /*0930*/  @P0 BRA `(.L_x_13) ;  /* 0x0000000000500947 */ /* 0x010fea0003800000 */
[----:B-1----:R-:W1:Y:S01]  /*0940*/  LDC R20, c[0x0][0x390] ;  /* 0x0000e400ff147b82 */ /* 0x002e620000000800 */
[----:B--2---:R-:W-:Y:S01]  /*0950*/  HFMA2 R11, -RZ, RZ, 0, 0 ;  /* 0x00000000ff0b7431 */ /* 0x004fe200000001ff */
[----:B------:R-:W-:Y:S01]  /*0960*/  BSSY.RECONVERGENT B1, `(.L_x_14) ;  /* 0x0000010000017945 */ /* 0x000fe20003800200 */
[----:B0-----:R-:W-:Y:S01]  /*0970*/  MOV R13, R10 ;  /* 0x0000000a000d7202 */ /* 0x001fe20000000f00 */
[----:B------:R-:W-:-:S07]  /*0980*/  IMAD.MOV.U32 R12, RZ, RZ, R8 ;  /* 0x000000ffff0c7224 */ /* 0x000fce00078e0008 */
.L_x_16:
        /* <DEDUP_REMOVED lines=12> */
[----:B-1----:R-:W-:-:S07]  /*0a50*/  MOV R11, R20 ;  /* 0x00000014000b7202 */ /* 0x002fce0000000f00 */
.L_x_15:
[----:B------:R-:W-:Y:S05]  /*0a60*/  BSYNC.RECONVERGENT B1 ;  /* 0x0000000000017941 */ /* 0x000fea0003800200 */
.L_x_14:
[----:B------:R3:W-:Y:S02]  /*0a70*/  STG.E desc[UR6][R4.64+0x8], R11 ;  /* 0x0000080b04007986 */ /* 0x0007e4000c101906 */
.L_x_13:
[----:B------:R-:W-:Y:S05]  /*0a80*/  BSYNC.RECONVERGENT B0 ;  /* 0x0000000000007941 */ /* 0x000fea0003800200 */
.L_x_12:
[----:B------:R-:W4:Y:S01]  /*0a90*/  LDCU UR4, c[0x0][0x3a0] ;  /* 0x00007400ff0477ac */ /* 0x000f220008000800 */
[----:B------:R-:W-:Y:S01]  /*0aa0*/  BSSY.RECONVERGENT B0, `(.L_x_17) ;  /* 0x0000018000007945 */ /* 0x000fe20003800200 */
[----:B------:R-:W5:Y:S01]  /*0ab0*/  LDCU UR5, c[0x0][0x390] ;  /* 0x00007200ff0577ac */ /* 0x000f620008000800 */
[----:B----4-:R-:W-:-:S13]  /*0ac0*/  ISETP.GE.AND P0, PT, R14, UR4, PT ;  /* 0x000000040e007c0c */ /* 0x010fda000bf06270 */
[----:B-----5:R-:W-:Y:S05]  /*0ad0*/  @P0 BRA `(.L_x_18) ;  /* 0x0000000000500947 */ /* 0x020fea0003800000 */
[----:B-1----:R-:W1:Y:S01]  /*0ae0*/  LDC R20, c[0x0][0x390] ;  /* 0x0000e400ff147b82 */ /* 0x002e620000000800 */
[----:B------:R-:W-:Y:S01]  /*0af0*/  BSSY.RECONVERGENT B1, `(.L_x_19) ;  /* 0x0000011000017945 */ /* 0x000fe20003800200 */
[----:B--23--:R-:W-:Y:S01]  /*0b00*/  IMAD.MOV.U32 R11, RZ, RZ, RZ ;  /* 0x000000ffff0b7224 */ /* 0x00cfe200078e00ff */
[----:B0-----:R-:W-:Y:S02]  /*0b10*/  MOV R13, R10 ;  /* 0x0000000a000d7202 */ /* 0x001fe40000000f00 */
[----:B------:R-:W-:-:S07]  /*0b20*/  MOV R12, R9 ;  /* 0x00000009000c7202 */ /* 0x000fce0000000f00 */
.L_x_21:
[----:B------:R-:W-:Y:S01]  /*0b30*/  FMUL R18, R12, R12 ;  /* 0x0000000c0c127220 */ /* 0x000fe20000400000 */
[----:B------:R-:W-:-:S04]  /*0b40*/  FMUL R19, R13, R13 ;  /* 0x0000000d0d137220 */ /* 0x000fc80000400000 */
[----:B------:R-:W-:-:S05]  /*0b50*/  FADD R17, R18, R19 ;  /* 0x0000001312117221 */ /* 0x000fca0000000000 */
[----:B------:R-:W-:-:S13]  /*0b60*/  FSETP.GT.AND P0, PT, R17, 4, PT ;  /* 0x408000001100780b */ /* 0x000fda0003f04000 */
[----:B------:R-:W-:Y:S05]  /*0b70*/  @P0 BRA `(.L_x_20) ;  /* 0x0000000000200947 */ /* 0x000fea0003800000 */
[----:B------:R-:W-:Y:S02]  /*0b80*/  VIADD R11, R11, 0x1 ;  /* 0x000000010b0b7836 */ /* 0x000fe40000000000 */
[----:B------:R-:W-:Y:S01]  /*0b90*/  FADD R17, R12, R12 ;  /* 0x0000000c0c117221 */ /* 0x000fe20000000000 */
[----:B------:R-:W-:Y:S02]  /*0ba0*/  FADD R12, R18, -R19 ;  /* 0x80000013120c7221 */ /* 0x000fe40000000000 */
[----:B------:R-:W-:Y:S01]  /*0bb0*/  ISETP.NE.AND P0, PT, R11, UR5, PT ;  /* 0x000000050b007c0c */ /* 0x000fe2000bf05270 */
[----:B------:R-:W-:Y:S01]  /*0bc0*/  FFMA R13, R17, R13, R10 ;  /* 0x0000000d110d7223 */ /* 0x000fe2000000000a */
[----:B------:R-:W-:-:S11]  /*0bd0*/  FADD R12, R9, R12 ;  /* 0x0000000c090c7221 */ /* 0x000fd60000000000 */
[----:B------:R-:W-:Y:S05]  /*0be0*/  @P0 BRA `(.L_x_21) ;  /* 0xfffffffc00d00947 */ /* 0x000fea000383ffff */
[----:B-1----:R-:W-:-:S07]  /*0bf0*/  MOV R11, R20 ;  /* 0x00000014000b7202 */ /* 0x002fce0000000f00 */
.L_x_20:
[----:B------:R-:W-:Y:S05]  /*0c00*/  BSYNC.RECONVERGENT B1 ;  /* 0x0000000000017941 */ /* 0x000fea0003800200 */
.L_x_19:
[----:B------:R4:W-:Y:S02]  /*0c10*/  STG.E desc[UR6][R4.64+0xc], R11 ;  /* 0x00000c0b04007986 */ /* 0x0009e4000c101906 */
.L_x_18:
[----:B------:R-:W-:Y:S05]  /*0c20*/  BSYNC.RECONVERGENT B0 ;  /* 0x0000000000007941 */ /* 0x000fea0003800200 */
.L_x_17:
[----:B------:R-:W5:Y:S01]  /*0c30*/  LDCU UR4, c[0x0][0x3a4] ;  /* 0x00007480ff0477ac */ /* 0x000f620008000800 */
[----:B------:R-:W-:-:S04]  /*0c40*/  IADD3 R3, PT, PT, R3, 0x1, RZ ;  /* 0x0000000103037810 */ /* 0x000fc80007ffe0ff */
[----:B-----5:R-:W-:-:S04]  /*0c50*/  ISETP.GE.AND P0, PT, R3, UR4, PT ;  /* 0x0000000403007c0c */ /* 0x020fc8000bf06270 */
[----:B------:R-:W-:-:S13]  /*0c60*/  ISETP.GE.U32.OR P0, PT, R3, R0, P0 ;  /* 0x000000000300720c */ /* 0x000fda0000706470 */
[----:B------:R-:W-:Y:S05]  /*0c70*/  @P0 EXIT ;  /* 0x000000000000094d */ /* 0x000fea0003800000 */
[----:B------:R-:W-:Y:S05]  /*0c80*/  BRA `(.L_x_22) ;  /* 0xfffffff400f87947 */ /* 0x000fea000383ffff */
.L_x_23:
[----:B------:R-:W-:-:S00]  /*0c90*/  BRA `(.L_x_23) ;  /* 0xfffffffc00fc7947 */ /* 0x000fc0000383ffff */
[----:B------:R-:W-:-:S00]  /*0ca0*/  NOP ;  /* 0x0000000000007918 */ /* 0x000fc00000000000 */
        /* <DEDUP_REMOVED lines=13> */
.L_x_24:


//--------------------- .nv.shared.reserved.0     --------------------------
	.section	.nv.shared.reserved.0,"aw",@nobits
	.weak		__nv_reservedSMEM_offset_0_alias
	.size		__nv_reservedSMEM_offset_0_alias, 0, 64
	.other		__nv_reservedSMEM_offset_0_alias,@"STO_CUDA_RESERVED_SHARED STV_DEFAULT"
__nv_reservedSMEM_offset_0_alias:
	.zero		0
	.zero		64


//--------------------- .nv.constant0._Z12mandelKernelffffimiiPi --------------------------
	.section	.nv.constant0._Z12mandelKernelffffimiiPi,"a",@progbits
	.sectionflags	@""
	.align	4
.nv.constant0._Z12mandelKernelffffimiiPi:
	.zero		944


//--------------------- SYMBOLS --------------------------

	.type		.nv.reservedSmem.offset0,@object
	.size		.nv.reservedSmem.offset0,0x4
